	.headerflags	@"EF_CUDA_TEXMODE_UNIFIED EF_CUDA_64BIT_ADDRESS EF_CUDA_ACCELERATORS EF_CUDA_SM90 EF_CUDA_VIRTUAL_SM(EF_CUDA_SM90)"
	.elftype	@"ET_EXEC"


//--------------------- .nv.info                  --------------------------
	.section	.nv.info,"",@"SHT_CUDA_INFO"
	.align	4


	//----- nvinfo : EIATTR_REGCOUNT
	.align		4
        /*0000*/ 	.byte	0x04, 0x2f
        /*0002*/ 	.short	(.L_3 - .L_2)
	.align		4
.L_2:
        /*0004*/ 	.word	index@(triton_poi_fused__native_batch_norm_legit_no_training_add_54)
        /*0008*/ 	.word	0x00000014


	//----- nvinfo : EIATTR_MIN_STACK_SIZE
	.align		4
.L_3:
        /*000c*/ 	.byte	0x04, 0x12
        /*000e*/ 	.short	(.L_5 - .L_4)
	.align		4
.L_4:
        /*0010*/ 	.word	index@(triton_poi_fused__native_batch_norm_legit_no_training_add_54)
        /*0014*/ 	.word	0x00000000


	//----- nvinfo : EIATTR_FRAME_SIZE
	.align		4
.L_5:
        /*0018*/ 	.byte	0x04, 0x11
        /*001a*/ 	.short	(.L_7 - .L_6)
	.align		4
.L_6:
        /*001c*/ 	.word	index@(triton_poi_fused__native_batch_norm_legit_no_training_add_54)
        /*0020*/ 	.word	0x00000000


	//----- nvinfo : EIATTR_MIN_STACK_SIZE
	.align		4
.L_7:
        /*0024*/ 	.byte	0x04, 0x12
        /*0026*/ 	.short	(.L_9 - .L_8)
	.align		4
.L_8:
        /*0028*/ 	.word	index@(triton_poi_fused__native_batch_norm_legit_no_training_add_54)
        /*002c*/ 	.word	0x00000000
.L_9:


//--------------------- .nv.info.triton_poi_fused__native_batch_norm_legit_no_training_add_54 --------------------------
	.section	.nv.info.triton_poi_fused__native_batch_norm_legit_no_training_add_54,"",@"SHT_CUDA_INFO"
	.sectionflags	@""
	.align	4


	//----- nvinfo : EIATTR_CUDA_API_VERSION
	.align		4
        /*0000*/ 	.byte	0x04, 0x37
        /*0002*/ 	.short	(.L_11 - .L_10)
.L_10:
        /*0004*/ 	.word	0x0000007c


	//----- nvinfo : EIATTR_KPARAM_INFO
	.align		4
.L_11:
        /*0008*/ 	.byte	0x04, 0x17
        /*000a*/ 	.short	(.L_13 - .L_12)
.L_12:
        /*000c*/ 	.word	0x00000000
        /*0010*/ 	.short	0x0007
        /*0012*/ 	.short	0x0038
        /*0014*/ 	.byte	0x00, 0xf0, 0x11, 0x00


	//----- nvinfo : EIATTR_KPARAM_INFO
	.align		4
.L_13:
        /*0018*/ 	.byte	0x04, 0x17
        /*001a*/ 	.short	(.L_15 - .L_14)
.L_14:
        /*001c*/ 	.word	0x00000000
        /*0020*/ 	.short	0x0006
        /*0022*/ 	.short	0x0030
        /*0024*/ 	.byte	0x00, 0xf4, 0x21, 0x00


	//----- nvinfo : EIATTR_KPARAM_INFO
	.align		4
.L_15:
        /*0028*/ 	.byte	0x04, 0x17
        /*002a*/ 	.short	(.L_17 - .L_16)
.L_16:
        /*002c*/ 	.word	0x00000000
        /*0030*/ 	.short	0x0005
        /*0032*/ 	.short	0x0028
        /*0034*/ 	.byte	0x00, 0xf4, 0x21, 0x00


	//----- nvinfo : EIATTR_KPARAM_INFO
	.align		4
.L_17:
        /*0038*/ 	.byte	0x04, 0x17
        /*003a*/ 	.short	(.L_19 - .L_18)
.L_18:
        /*003c*/ 	.word	0x00000000
        /*0040*/ 	.short	0x0004
        /*0042*/ 	.short	0x0020
        /*0044*/ 	.byte	0x00, 0xf4, 0x21, 0x00


	//----- nvinfo : EIATTR_KPARAM_INFO
	.align		4
.L_19:
        /*0048*/ 	.byte	0x04, 0x17
        /*004a*/ 	.short	(.L_21 - .L_20)
.L_20:
        /*004c*/ 	.word	0x00000000
        /*0050*/ 	.short	0x0003
        /*0052*/ 	.short	0x0018
        /*0054*/ 	.byte	0x00, 0xf4, 0x21, 0x00


	//----- nvinfo : EIATTR_KPARAM_INFO
	.align		4
.L_21:
        /*0058*/ 	.byte	0x04, 0x17
        /*005a*/ 	.short	(.L_23 - .L_22)
.L_22:
        /*005c*/ 	.word	0x00000000
        /*0060*/ 	.short	0x0002
        /*0062*/ 	.short	0x0010
        /*0064*/ 	.byte	0x00, 0xf4, 0x21, 0x00


	//----- nvinfo : EIATTR_KPARAM_INFO
	.align		4
.L_23:
        /*0068*/ 	.byte	0x04, 0x17
        /*006a*/ 	.short	(.L_25 - .L_24)
.L_24:
        /*006c*/ 	.word	0x00000000
        /*0070*/ 	.short	0x0001
        /*0072*/ 	.short	0x0008
        /*0074*/ 	.byte	0x00, 0xf4, 0x21, 0x00


	//----- nvinfo : EIATTR_KPARAM_INFO
	.align		4
.L_25:
        /*0078*/ 	.byte	0x04, 0x17
        /*007a*/ 	.short	(.L_27 - .L_26)
.L_26:
        /*007c*/ 	.word	0x00000000
        /*0080*/ 	.short	0x0000
        /*0082*/ 	.short	0x0000
        /*0084*/ 	.byte	0x00, 0xf4, 0x21, 0x00


	//----- nvinfo : EIATTR_SPARSE_MMA_MASK
	.align		4
.L_27:
        /*0088*/ 	.byte	0x03, 0x50
        /*008a*/ 	.short	0x0000


	//----- nvinfo : EIATTR_MAXREG_COUNT
	.align		4
        /*008c*/ 	.byte	0x03, 0x1b
        /*008e*/ 	.short	0x00ff


	//----- nvinfo : EIATTR_EXIT_INSTR_OFFSETS
	.align		4
        /*0090*/ 	.byte	0x04, 0x1c
        /*0092*/ 	.short	(.L_29 - .L_28)


	//   ....[0]....
.L_28:
        /*0094*/ 	.word	0x000003e0


	//----- nvinfo : EIATTR_REQNTID
	.align		4
.L_29:
        /*0098*/ 	.byte	0x04, 0x10
        /*009a*/ 	.short	(.L_31 - .L_30)
.L_30:
        /*009c*/ 	.word	0x00000080
        /*00a0*/ 	.word	0x00000001
        /*00a4*/ 	.word	0x00000001


	//----- nvinfo : EIATTR_CBANK_PARAM_SIZE
	.align		4
.L_31:
        /*00a8*/ 	.byte	0x03, 0x19
        /*00aa*/ 	.short	0x003c


	//----- nvinfo : EIATTR_PARAM_CBANK
	.align		4
        /*00ac*/ 	.byte	0x04, 0x0a
        /*00ae*/ 	.short	(.L_33 - .L_32)
	.align		4
.L_32:
        /*00b0*/ 	.word	index@(.nv.constant0.triton_poi_fused__native_batch_norm_legit_no_training_add_54)
        /*00b4*/ 	.short	0x0210
        /*00b6*/ 	.short	0x003c


	//----- nvinfo : EIATTR_SW_WAR
	.align		4
.L_33:
        /*00b8*/ 	.byte	0x04, 0x36
        /*00ba*/ 	.short	(.L_35 - .L_34)
.L_34:
        /*00bc*/ 	.word	0x00000008
.L_35:


//--------------------- .nv.callgraph             --------------------------
	.section	.nv.callgraph,"",@"SHT_CUDA_CALLGRAPH"
	.align	4
	.sectionentsize	8
	.align		4
        /*0000*/ 	.word	0x00000000
	.align		4
        /*0004*/ 	.word	0xffffffff
	.align		4
        /*0008*/ 	.word	0x00000000
	.align		4
        /*000c*/ 	.word	0xfffffffe
	.align		4
        /*0010*/ 	.word	0x00000000
	.align		4
        /*0014*/ 	.word	0xfffffffd
	.align		4
        /*0018*/ 	.word	0x00000000
	.align		4
        /*001c*/ 	.word	0xfffffffc


//--------------------- .nv.constant4             --------------------------
	.section	.nv.constant4,"a",@progbits
	.align	8
	.align		8
.nv.constant4:
        /*0000*/ 	.dword	_$_str
	.align		8
        /*0008*/ 	.dword	_$_str_$_2


//--------------------- .text.triton_poi_fused__native_batch_norm_legit_no_training_add_54 --------------------------
	.section	.text.triton_poi_fused__native_batch_norm_legit_no_training_add_54,"ax",@progbits
	.align	128
        .global         triton_poi_fused__native_batch_norm_legit_no_training_add_54
        .type           triton_poi_fused__native_batch_norm_legit_no_training_add_54,@function
        .size           triton_poi_fused__native_batch_norm_legit_no_training_add_54,(.L_x_1 - triton_poi_fused__native_batch_norm_legit_no_training_add_54)
        .other          triton_poi_fused__native_batch_norm_legit_no_training_add_54,@"STO_CUDA_ENTRY STV_DEFAULT"
triton_poi_fused__native_batch_norm_legit_no_training_add_54:
.text.triton_poi_fused__native_batch_norm_legit_no_training_add_54:
[----:B------:R-:W-:Y:S01]  /*0000*/  LDC R1, c[0x0][0x28] ;  /* 0x00000a00ff017b82 */ /* 0x000fe20000000800 */
[----:B------:R-:W1:Y:S07]  /*0010*/  S2R R0, SR_TID.X ;  /* 0x0000000000007919 */ /* 0x000e6e0000002100 */
[----:B------:R-:W2:Y:S01]  /*0020*/  LDC.64 R2, c[0x0][0x228] ;  /* 0x00008a00ff027b82 */ /* 0x000ea20000000a00 */
[----:B------:R-:W-:Y:S01]  /*0030*/  ULDC.64 UR4, c[0x0][0x208] ;  /* 0x0000820000047ab9 */ /* 0x000fe20000000a00 */
[----:B------:R-:W3:Y:S06]  /*0040*/  S2R R7, SR_CTAID.X ;  /* 0x0000000000077919 */ /* 0x000eec0000002500 */
[----:B------:R-:W4:Y:S08]  /*0050*/  LDC.64 R8, c[0x0][0x230] ;  /* 0x00008c00ff087b82 */ /* 0x000f300000000a00 */
[----:B------:R-:W5:Y:S08]  /*0060*/  LDC.64 R12, c[0x0][0x238] ;  /* 0x00008e00ff0c7b82 */ /* 0x000f700000000a00 */
[----:B------:R-:W4:Y:S01]  /*0070*/  LDC.64 R10, c[0x0][0x210] ;  /* 0x00008400ff0a7b82 */ /* 0x000f220000000a00 */
[----:B-1----:R-:W-:-:S02]  /*0080*/  SHF.L.U32 R0, R0, 0x1, RZ ;  /* 0x0000000100007819 */ /* 0x002fc400000006ff */
[----:B---3--:R-:W-:Y:S02]  /*0090*/  SHF.R.S32.HI R5, RZ, 0x17, R7 ;  /* 0x00000017ff057819 */ /* 0x008fe40000011407 */
[----:B------:R-:W-:Y:S02]  /*00a0*/  LOP3.LUT R0, R0, 0xfe, RZ, 0xc0, !PT ;  /* 0x000000fe00007812 */ /* 0x000fe400078ec0ff */
[----:B------:R-:W-:Y:S02]  /*00b0*/  SGXT R5, R5, 0x1 ;  /* 0x000000010505781a */ /* 0x000fe40000000200 */
[----:B------:R-:W-:Y:S02]  /*00c0*/  LEA R0, R7, R0, 0x8 ;  /* 0x0000000007007211 */ /* 0x000fe400078e40ff */
[----:B------:R-:W1:Y:S02]  /*00d0*/  LDC.64 R6, c[0x0][0x220] ;  /* 0x00008800ff067b82 */ /* 0x000e640000000a00 */
[----:B------:R-:W-:-:S04]  /*00e0*/  LEA.HI R5, R5, R0, RZ, 0x9 ;  /* 0x0000000005057211 */ /* 0x000fc800078f48ff */
[----:B------:R-:W-:-:S04]  /*00f0*/  LOP3.LUT R5, R5, 0xfffffe00, RZ, 0xc0, !PT ;  /* 0xfffffe0005057812 */ /* 0x000fc800078ec0ff */
[----:B------:R-:W-:Y:S02]  /*0100*/  IADD3 R15, R0, -R5, RZ ;  /* 0x80000005000f7210 */ /* 0x000fe40007ffe0ff */
[----:B------:R-:W3:Y:S03]  /*0110*/  LDC.64 R4, c[0x0][0x218] ;  /* 0x00008600ff047b82 */ /* 0x000ee60000000a00 */
[----:B--2---:R-:W-:-:S06]  /*0120*/  IMAD.WIDE R2, R15, 0x4, R2 ;  /* 0x000000040f027825 */ /* 0x004fcc00078e0202 */
[----:B------:R-:W2:Y:S01]  /*0130*/  LDG.E.EL.64 R2, desc[UR4][R2.64] ;  /* 0x0000000402027981 */ /* 0x000ea2000c2e1b00 */
[----:B-1----:R-:W-:-:S04]  /*0140*/  IMAD.WIDE R6, R15, 0x4, R6 ;  /* 0x000000040f067825 */ /* 0x002fc800078e0206 */
[C---:B----4-:R-:W-:Y:S02]  /*0150*/  IMAD.WIDE R8, R15.reuse, 0x4, R8 ;  /* 0x000000040f087825 */ /* 0x050fe400078e0208 */
[----:B------:R-:W4:Y:S02]  /*0160*/  LDG.E.EL.64 R6, desc[UR4][R6.64] ;  /* 0x0000000406067981 */ /* 0x000f24000c2e1b00 */
[----:B-----5:R-:W-:Y:S02]  /*0170*/  IMAD.WIDE R12, R15, 0x4, R12 ;  /* 0x000000040f0c7825 */ /* 0x020fe400078e020c */
[----:B------:R-:W5:Y:S02]  /*0180*/  LDG.E.EL.64 R8, desc[UR4][R8.64] ;  /* 0x0000000408087981 */ /* 0x000f64000c2e1b00 */
[C---:B---3--:R-:W-:Y:S02]  /*0190*/  IMAD.WIDE R4, R0.reuse, 0x4, R4 ;  /* 0x0000000400047825 */ /* 0x048fe400078e0204 */
[----:B------:R-:W5:Y:S04]  /*01a0*/  LDG.E.EL.64 R12, desc[UR4][R12.64] ;  /* 0x000000040c0c7981 */ /* 0x000f68000c2e1b00 */
[----:B------:R-:W4:Y:S01]  /*01b0*/  LDG.E.64 R4, desc[UR4][R4.64] ;  /* 0x0000000404047981 */ /* 0x000f22000c1e1b00 */
[----:B0-----:R-:W-:-:S06]  /*01c0*/  IMAD.WIDE R10, R0, 0x4, R10 ;  /* 0x00000004000a7825 */ /* 0x001fcc00078e020a */
[----:B------:R-:W3:Y:S01]  /*01d0*/  LDG.E.64 R10, desc[UR4][R10.64] ;  /* 0x000000040a0a7981 */ /* 0x000ee2000c1e1b00 */
[----:B------:R-:W-:Y:S01]  /*01e0*/  HFMA2.MMA R16, -RZ, RZ, 1.625, 0 ;  /* 0x3e800000ff107435 */ /* 0x000fe200000001ff */
[----:B--2---:R-:W-:Y:S01]  /*01f0*/  FADD R2, R2, 9.9999997473787516356e-06 ;  /* 0x3727c5ac02027421 */ /* 0x004fe20000000000 */
[----:B------:R-:W-:-:S03]  /*0200*/  FADD R3, R3, 9.9999997473787516356e-06 ;  /* 0x3727c5ac03037421 */ /* 0x000fc60000000000 */
[----:B------:R-:W0:Y:S08]  /*0210*/  MUFU.SQRT R14, R2 ;  /* 0x00000002000e7308 */ /* 0x000e300000002000 */
[----:B------:R1:W2:Y:S01]  /*0220*/  MUFU.SQRT R15, R3 ;  /* 0x00000003000f7308 */ /* 0x0002a20000002000 */
[C---:B0-----:R-:W-:Y:S02]  /*0230*/  FSETP.GT.AND P0, PT, R14.reuse, 8.50705917302346158658e+37, PT ;  /* 0x7e8000000e00780b */ /* 0x041fe40003f04000 */
[----:B------:R-:W-:Y:S01]  /*0240*/  FSETP.GEU.AND P2, PT, R14, 1.175494350822287508e-38, PT ;  /* 0x008000000e00780b */ /* 0x000fe20003f4e000 */
[----:B-1----:R-:W0:Y:S01]  /*0250*/  LDC.64 R2, c[0x0][0x240] ;  /* 0x00009000ff027b82 */ /* 0x002e220000000a00 */
[----:B--2---:R-:W-:-:S02]  /*0260*/  FSETP.GT.AND P1, PT, R15, 8.50705917302346158658e+37, PT ;  /* 0x7e8000000f00780b */ /* 0x004fc40003f24000 */
[----:B------:R-:W-:-:S07]  /*0270*/  FSETP.GEU.AND P3, PT, R15, 1.175494350822287508e-38, PT ;  /* 0x008000000f00780b */ /* 0x000fce0003f6e000 */
[----:B------:R-:W-:-:S04]  /*0280*/  @P0 FMUL R14, R14, 0.25 ;  /* 0x3e8000000e0e0820 */ /* 0x000fc80000400000 */
[----:B------:R-:W-:Y:S01]  /*0290*/  @!P2 FMUL R14, R14, 16777216 ;  /* 0x4b8000000e0ea820 */ /* 0x000fe20000400000 */
[----:B------:R-:W-:-:S04]  /*02a0*/  @P1 FMUL R15, R15, 0.25 ;  /* 0x3e8000000f0f1820 */ /* 0x000fc80000400000 */
[----:B------:R-:W-:Y:S01]  /*02b0*/  @!P3 FMUL R15, R15, 16777216 ;  /* 0x4b8000000f0fb820 */ /* 0x000fe20000400000 */
[----:B------:R-:W1:Y:S01]  /*02c0*/  MUFU.RCP R14, R14 ;  /* 0x0000000e000e7308 */ /* 0x000e620000001000 */
[----:B------:R-:W-:-:S07]  /*02d0*/  FSEL R17, R16, 1, P0 ;  /* 0x3f80000010117808 */ /* 0x000fce0000000000 */
[----:B------:R-:W2:Y:S01]  /*02e0*/  MUFU.RCP R15, R15 ;  /* 0x0000000f000f7308 */ /* 0x000ea20000001000 */
[----:B------:R-:W-:Y:S01]  /*02f0*/  FSEL R16, R16, 1, P1 ;  /* 0x3f80000010107808 */ /* 0x000fe20000800000 */
[----:B------:R-:W-:-:S04]  /*0300*/  @!P2 FMUL R17, R17, 16777216 ;  /* 0x4b8000001111a820 */ /* 0x000fc80000400000 */
[----:B------:R-:W-:Y:S01]  /*0310*/  @!P3 FMUL R16, R16, 16777216 ;  /* 0x4b8000001010b820 */ /* 0x000fe20000400000 */
[----:B----4-:R-:W-:Y:S01]  /*0320*/  FADD R5, R5, -R7 ;  /* 0x8000000705057221 */ /* 0x010fe20000000000 */
[----:B------:R-:W-:Y:S01]  /*0330*/  FADD R4, R4, -R6 ;  /* 0x8000000604047221 */ /* 0x000fe20000000000 */
[----:B-1----:R-:W-:Y:S01]  /*0340*/  FMUL R17, R14, R17 ;  /* 0x000000110e117220 */ /* 0x002fe20000400000 */
[----:B--2---:R-:W-:-:S03]  /*0350*/  FMUL R16, R15, R16 ;  /* 0x000000100f107220 */ /* 0x004fc60000400000 */
[----:B------:R-:W-:Y:S01]  /*0360*/  FMUL R17, R4, R17 ;  /* 0x0000001104117220 */ /* 0x000fe20000400000 */
[----:B------:R-:W-:-:S03]  /*0370*/  FMUL R16, R5, R16 ;  /* 0x0000001005107220 */ /* 0x000fc60000400000 */
[----:B-----5:R-:W-:Y:S01]  /*0380*/  FFMA R17, R8, R17, R12 ;  /* 0x0000001108117223 */ /* 0x020fe2000000000c */
[----:B------:R-:W-:Y:S01]  /*0390*/  FFMA R16, R9, R16, R13 ;  /* 0x0000001009107223 */ /* 0x000fe2000000000d */
[----:B0-----:R-:W-:-:S04]  /*03a0*/  IMAD.WIDE R2, R0, 0x4, R2 ;  /* 0x0000000400027825 */ /* 0x001fc800078e0202 */
[----:B---3--:R-:W-:Y:S01]  /*03b0*/  FADD R10, R10, R17 ;  /* 0x000000110a0a7221 */ /* 0x008fe20000000000 */
[----:B------:R-:W-:-:S05]  /*03c0*/  FADD R11, R11, R16 ;  /* 0x000000100b0b7221 */ /* 0x000fca0000000000 */
[----:B------:R-:W-:Y:S01]  /*03d0*/  STG.E.64 desc[UR4][R2.64], R10 ;  /* 0x0000000a02007986 */ /* 0x000fe2000c101b04 */
[----:B------:R-:W-:Y:S05]  /*03e0*/  EXIT ;  /* 0x000000000000794d */ /* 0x000fea0003800000 */
.L_x_0:
[----:B------:R-:W-:-:S00]  /*03f0*/  BRA `(.L_x_0) ;  /* 0xfffffffc00fc7947 */ /* 0x000fc0000383ffff */
[----:B------:R-:W-:-:S00]  /*0400*/  NOP ;  /* 0x0000000000007918 */ /* 0x000fc00000000000 */
[----:B------:R-:W-:-:S00]  /*0410*/  NOP ;  /* 0x0000000000007918 */ /* 0x000fc00000000000 */
[----:B------:R-:W-:-:S00]  /*0420*/  NOP ;  /* 0x0000000000007918 */ /* 0x000fc00000000000 */
[----:B------:R-:W-:-:S00]  /*0430*/  NOP ;  /* 0x0000000000007918 */ /* 0x000fc00000000000 */
[----:B------:R-:W-:-:S00]  /*0440*/  NOP ;  /* 0x0000000000007918 */ /* 0x000fc00000000000 */
[----:B------:R-:W-:-:S00]  /*0450*/  NOP ;  /* 0x0000000000007918 */ /* 0x000fc00000000000 */
[----:B------:R-:W-:-:S00]  /*0460*/  NOP ;  /* 0x0000000000007918 */ /* 0x000fc00000000000 */
[----:B------:R-:W-:-:S00]  /*0470*/  NOP ;  /* 0x0000000000007918 */ /* 0x000fc00000000000 */
.L_x_1:


//--------------------- .nv.global.init           --------------------------
	.section	.nv.global.init,"aw",@progbits
.nv.global.init:
	.type		_$_str,@object
	.size		_$_str,(_$_str_$_2 - _$_str)
_$_str:
        /*0000*/ 	.byte	0x5f, 0x5f, 0x43, 0x55, 0x44, 0x41, 0x5f, 0x46, 0x54, 0x5a, 0x00
	.type		_$_str_$_2,@object
	.size		_$_str_$_2,(.L_1 - _$_str_$_2)
_$_str_$_2:
        /*000b*/ 	.byte	0x5f, 0x5f, 0x43, 0x55, 0x44, 0x41, 0x5f, 0x50, 0x52, 0x45, 0x43, 0x5f, 0x53, 0x51, 0x52, 0x54
        /*001b*/ 	.byte	0x00
.L_1:


//--------------------- .nv.constant0.triton_poi_fused__native_batch_norm_legit_no_training_add_54 --------------------------
	.section	.nv.constant0.triton_poi_fused__native_batch_norm_legit_no_training_add_54,"a",@progbits
	.sectionflags	@""
	.align	4
.nv.constant0.triton_poi_fused__native_batch_norm_legit_no_training_add_54:
	.zero		588
